//
// Generated by NVIDIA NVVM Compiler
//
// Compiler Build ID: CL-36424714
// Cuda compilation tools, release 13.0, V13.0.88
// Based on NVVM 20.0.0
//

.version 9.0
.target sm_100
.address_size 64

	// .globl	_Z13d_rand_matrixiPii
.global .align 4 .b8 precalc_xorwow_matrix[102400];
.global .align 4 .b8 precalc_xorwow_offset_matrix[102400];
.global .align 4 .b8 mrg32k3aM1[2304];
.global .align 4 .b8 mrg32k3aM2[2304];
.global .align 4 .b8 mrg32k3aM1SubSeq[2016];
.global .align 4 .b8 mrg32k3aM2SubSeq[2016];
.global .align 4 .b8 mrg32k3aM1Seq[2304];
.global .align 4 .b8 mrg32k3aM2Seq[2304];
.const .align 8 .b8 __cr_lgamma_table[72];

.visible .entry _Z13d_rand_matrixiPii(
	.param .u32 _Z13d_rand_matrixiPii_param_0,
	.param .u64 .ptr .align 1 _Z13d_rand_matrixiPii_param_1,
	.param .u32 _Z13d_rand_matrixiPii_param_2
)
{
	.reg .pred 	%p<7>;
	.reg .b32 	%r<92>;
	.reg .b32 	%f<16>;
	.reg .b64 	%rd<13>;

	ld.param.u32 	%r29, [_Z13d_rand_matrixiPii_param_0];
	ld.param.u64 	%rd7, [_Z13d_rand_matrixiPii_param_1];
	ld.param.u32 	%r28, [_Z13d_rand_matrixiPii_param_2];
	cvta.to.global.u64 	%rd1, %rd7;
	xor.b32  	%r30, %r29, -1429050551;
	mul.lo.s32 	%r1, %r30, 1099087573;
	setp.gt.s32 	%p1, %r29, -1;
	selp.b32 	%r2, -644748465, -1947113066, %p1;
	setp.eq.s32 	%p2, %r28, 0;
	@%p2 bra 	$L__BB0_7;
	mul.lo.s32 	%r31, %r28, %r28;
	add.s32 	%r87, %r1, 5783321;
	add.s32 	%r88, %r1, 123456789;
	max.u32 	%r5, %r31, 1;
	setp.lt.u32 	%p3, %r31, 4;
	add.s32 	%r32, %r2, %r1;
	add.s32 	%r89, %r32, 6615241;
	mov.b64 	%rd12, 0;
	@%p3 bra 	$L__BB0_5;
	add.s32 	%r85, %r2, 521288629;
	xor.b32  	%r84, %r1, 362436069;
	xor.b32  	%r86, %r2, 88675123;
	and.b32  	%r33, %r5, -4;
	neg.s32 	%r83, %r33;
	add.s32 	%r82, %r32, 8064989;
	add.s64 	%rd11, %rd1, 8;
$L__BB0_3:
	.pragma "nounroll";
	mov.u32 	%r18, %r87;
	mov.u32 	%r89, %r82;
	shr.u32 	%r35, %r88, 2;
	xor.b32  	%r36, %r35, %r88;
	shl.b32 	%r37, %r18, 4;
	shl.b32 	%r38, %r36, 1;
	xor.b32  	%r39, %r37, %r38;
	xor.b32  	%r40, %r39, %r18;
	xor.b32  	%r19, %r40, %r36;
	add.s32 	%r41, %r89, %r19;
	add.s32 	%r42, %r41, -1087311;
	cvt.rn.f32.u32 	%f1, %r42;
	fma.rn.f32 	%f2, %f1, 0f2F800000, 0f2F000000;
	fma.rn.f32 	%f3, %f2, 0f44800000, 0f00000000;
	cvt.rzi.s32.f32 	%r43, %f3;
	st.global.u32 	[%rd11+-8], %r43;
	shr.u32 	%r44, %r84, 2;
	xor.b32  	%r45, %r44, %r84;
	shl.b32 	%r46, %r19, 4;
	shl.b32 	%r47, %r45, 1;
	xor.b32  	%r48, %r46, %r47;
	xor.b32  	%r49, %r48, %r19;
	xor.b32  	%r20, %r49, %r45;
	add.s32 	%r50, %r89, %r20;
	add.s32 	%r51, %r50, -724874;
	cvt.rn.f32.u32 	%f4, %r51;
	fma.rn.f32 	%f5, %f4, 0f2F800000, 0f2F000000;
	fma.rn.f32 	%f6, %f5, 0f44800000, 0f00000000;
	cvt.rzi.s32.f32 	%r52, %f6;
	st.global.u32 	[%rd11+-4], %r52;
	shr.u32 	%r53, %r85, 2;
	xor.b32  	%r54, %r53, %r85;
	shl.b32 	%r55, %r20, 4;
	shl.b32 	%r56, %r54, 1;
	xor.b32  	%r57, %r55, %r56;
	xor.b32  	%r58, %r57, %r20;
	xor.b32  	%r21, %r58, %r54;
	add.s32 	%r59, %r89, %r21;
	add.s32 	%r60, %r59, -362437;
	cvt.rn.f32.u32 	%f7, %r60;
	fma.rn.f32 	%f8, %f7, 0f2F800000, 0f2F000000;
	fma.rn.f32 	%f9, %f8, 0f44800000, 0f00000000;
	cvt.rzi.s32.f32 	%r61, %f9;
	st.global.u32 	[%rd11], %r61;
	shr.u32 	%r62, %r86, 2;
	xor.b32  	%r63, %r62, %r86;
	shl.b32 	%r64, %r21, 4;
	shl.b32 	%r65, %r63, 1;
	xor.b32  	%r66, %r64, %r65;
	xor.b32  	%r67, %r66, %r21;
	xor.b32  	%r87, %r67, %r63;
	add.s32 	%r68, %r89, %r87;
	cvt.rn.f32.u32 	%f10, %r68;
	fma.rn.f32 	%f11, %f10, 0f2F800000, 0f2F000000;
	fma.rn.f32 	%f12, %f11, 0f44800000, 0f00000000;
	cvt.rzi.s32.f32 	%r69, %f12;
	st.global.u32 	[%rd11+4], %r69;
	add.s32 	%r83, %r83, 4;
	add.s32 	%r82, %r89, 1449748;
	add.s64 	%rd11, %rd11, 16;
	setp.ne.s32 	%p4, %r83, 0;
	mov.u32 	%r84, %r19;
	mov.u32 	%r85, %r20;
	mov.u32 	%r86, %r21;
	mov.u32 	%r88, %r18;
	@%p4 bra 	$L__BB0_3;
	cvt.u64.u32 	%rd12, %r33;
	mov.u32 	%r88, %r18;
$L__BB0_5:
	and.b32  	%r71, %r5, 1;
	setp.eq.b32 	%p5, %r71, 1;
	not.pred 	%p6, %p5;
	@%p6 bra 	$L__BB0_7;
	shr.u32 	%r72, %r88, 2;
	xor.b32  	%r73, %r72, %r88;
	shl.b32 	%r74, %r87, 4;
	shl.b32 	%r75, %r73, 1;
	xor.b32  	%r76, %r74, %r75;
	xor.b32  	%r77, %r76, %r87;
	xor.b32  	%r78, %r77, %r73;
	add.s32 	%r79, %r89, %r78;
	add.s32 	%r80, %r79, 362437;
	cvt.rn.f32.u32 	%f13, %r80;
	fma.rn.f32 	%f14, %f13, 0f2F800000, 0f2F000000;
	fma.rn.f32 	%f15, %f14, 0f44800000, 0f00000000;
	cvt.rzi.s32.f32 	%r81, %f15;
	shl.b64 	%rd9, %rd12, 2;
	add.s64 	%rd10, %rd1, %rd9;
	st.global.u32 	[%rd10], %r81;
$L__BB0_7:
	ret;

}


// ===== COMPILED SASS (sm_100) =====

	.target	sm_100

	.elftype	@"ET_EXEC"


//--------------------- .note.nv.tkinfo           --------------------------
	.section	.note.nv.tkinfo,"",@"SHT_NOTE"
	.sectionflags	@"SHF_NOTE_NV_TKINFO"
	.tkinfo
        /*0018*/ 	.word	0x00000002
        /*0030*/ 	.string	""
        /*0030*/ 	.string	"ptxas"
        /*0030*/ 	.string	"Cuda compilation tools, release 13.0, V13.0.88"
        /*0030*/ 	.string	"Build cuda_13.0.r13.0/compiler.36424714_0"
        /*0030*/ 	.string	"-arch sm_100 -m 64 "



//--------------------- .note.nv.cuinfo           --------------------------
	.section	.note.nv.cuinfo,"",@"SHT_NOTE"
	.sectionflags	@"SHF_NOTE_NV_CUINFO"
        /*0018*/ 	.short	0x0002
        /*001a*/ 	.short	0x0064
        /*001c*/ 	.short	0x0082
	.zero		2


//--------------------- .nv.info                  --------------------------
	.section	.nv.info,"",@"SHT_CUDA_INFO"
	.align	4


	//----- nvinfo : EIATTR_REGCOUNT
	.align		4
        /*0000*/ 	.byte	0x04, 0x2f
        /*0002*/ 	.short	(.L_10 - .L_9)
	.align		4
.L_9:
        /*0004*/ 	.word	index@(_Z13d_rand_matrixiPii)
        /*0008*/ 	.word	0x00000012


	//----- nvinfo : EIATTR_FRAME_SIZE
	.align		4
.L_10:
        /*000c*/ 	.byte	0x04, 0x11
        /*000e*/ 	.short	(.L_12 - .L_11)
	.align		4
.L_11:
        /*0010*/ 	.word	index@(_Z13d_rand_matrixiPii)
        /*0014*/ 	.word	0x00000000


	//----- nvinfo : EIATTR_MIN_STACK_SIZE
	.align		4
.L_12:
        /*0018*/ 	.byte	0x04, 0x12
        /*001a*/ 	.short	(.L_14 - .L_13)
	.align		4
.L_13:
        /*001c*/ 	.word	index@(_Z13d_rand_matrixiPii)
        /*0020*/ 	.word	0x00000000
.L_14:


//--------------------- .nv.compat                --------------------------
	.section	.nv.compat,"",@"SHT_CUDA_COMPAT_INFO"
	.align	4
        /*0000*/ 	.byte	0x02, 0x09, 0x00, 0x00, 0x02, 0x02, 0x01, 0x00, 0x02, 0x05, 0x05, 0x00, 0x03, 0x07, 0x01, 0x01
        /*0010*/ 	.byte	0x02, 0x03, 0x00, 0x00, 0x02, 0x06, 0x01, 0x00, 0x04, 0x0b, 0x08, 0x00, 0x09, 0x00, 0x00, 0x00
        /*0020*/ 	.byte	0x00, 0x00, 0x00, 0x00


//--------------------- .nv.info._Z13d_rand_matrixiPii --------------------------
	.section	.nv.info._Z13d_rand_matrixiPii,"",@"SHT_CUDA_INFO"
	.sectionflags	@""
	.align	4


	//----- nvinfo : EIATTR_CUDA_API_VERSION
	.align		4
        /*0000*/ 	.byte	0x04, 0x37
        /*0002*/ 	.short	(.L_16 - .L_15)
.L_15:
        /*0004*/ 	.word	0x00000082


	//----- nvinfo : EIATTR_KPARAM_INFO
	.align		4
.L_16:
        /*0008*/ 	.byte	0x04, 0x17
        /*000a*/ 	.short	(.L_18 - .L_17)
.L_17:
        /*000c*/ 	.word	0x00000000
        /*0010*/ 	.short	0x0002
        /*0012*/ 	.short	0x0010
        /*0014*/ 	.byte	0x00, 0xf0, 0x11, 0x00


	//----- nvinfo : EIATTR_KPARAM_INFO
	.align		4
.L_18:
        /*0018*/ 	.byte	0x04, 0x17
        /*001a*/ 	.short	(.L_20 - .L_19)
.L_19:
        /*001c*/ 	.word	0x00000000
        /*0020*/ 	.short	0x0001
        /*0022*/ 	.short	0x0008
        /*0024*/ 	.byte	0x00, 0xf5, 0x21, 0x00


	//----- nvinfo : EIATTR_KPARAM_INFO
	.align		4
.L_20:
        /*0028*/ 	.byte	0x04, 0x17
        /*002a*/ 	.short	(.L_22 - .L_21)
.L_21:
        /*002c*/ 	.word	0x00000000
        /*0030*/ 	.short	0x0000
        /*0032*/ 	.short	0x0000
        /*0034*/ 	.byte	0x00, 0xf0, 0x11, 0x00


	//----- nvinfo : EIATTR_SPARSE_MMA_MASK
	.align		4
.L_22:
        /*0038*/ 	.byte	0x03, 0x50
        /*003a*/ 	.short	0x0000


	//----- nvinfo : EIATTR_MAXREG_COUNT
	.align		4
        /*003c*/ 	.byte	0x03, 0x1b
        /*003e*/ 	.short	0x00ff


	//----- nvinfo : EIATTR_MERCURY_ISA_VERSION
	.align		4
        /*0040*/ 	.byte	0x03, 0x5f
        /*0042*/ 	.short	0x0101


	//----- nvinfo : EIATTR_VRC_CTA_INIT_COUNT
	.align		4
        /*0044*/ 	.byte	0x02, 0x4a
	.zero		1
	.zero		1


	//----- nvinfo : EIATTR_EXIT_INSTR_OFFSETS
	.align		4
        /*0048*/ 	.byte	0x04, 0x1c
        /*004a*/ 	.short	(.L_24 - .L_23)


	//   ....[0]....
.L_23:
        /*004c*/ 	.word	0x00000050


	//   ....[1]....
        /*0050*/ 	.word	0x00000610


	//   ....[2]....
        /*0054*/ 	.word	0x00000720


	//----- nvinfo : EIATTR_CBANK_PARAM_SIZE
	.align		4
.L_24:
        /*0058*/ 	.byte	0x03, 0x19
        /*005a*/ 	.short	0x0014


	//----- nvinfo : EIATTR_PARAM_CBANK
	.align		4
        /*005c*/ 	.byte	0x04, 0x0a
        /*005e*/ 	.short	(.L_26 - .L_25)
	.align		4
.L_25:
        /*0060*/ 	.word	index@(.nv.constant0._Z13d_rand_matrixiPii)
        /*0064*/ 	.short	0x0380
        /*0066*/ 	.short	0x0014


	//----- nvinfo : EIATTR_SW_WAR
	.align		4
.L_26:
        /*0068*/ 	.byte	0x04, 0x36
        /*006a*/ 	.short	(.L_28 - .L_27)
.L_27:
        /*006c*/ 	.word	0x00000008
.L_28:


//--------------------- .nv.callgraph             --------------------------
	.section	.nv.callgraph,"",@"SHT_CUDA_CALLGRAPH"
	.align	4
	.sectionentsize	8
	.align		4
        /*0000*/ 	.word	0x00000000
	.align		4
        /*0004*/ 	.word	0xffffffff
	.align		4
        /*0008*/ 	.word	0x00000000
	.align		4
        /*000c*/ 	.word	0xfffffffe
	.align		4
        /*0010*/ 	.word	0x00000000
	.align		4
        /*0014*/ 	.word	0xfffffffd
	.align		4
        /*0018*/ 	.word	0x00000000
	.align		4
        /*001c*/ 	.word	0xfffffffc


//--------------------- .nv.constant4             --------------------------
	.section	.nv.constant4,"a",@progbits
	.align	8
	.align		8
.nv.constant4:
        /*0000*/ 	.dword	precalc_xorwow_matrix
	.align		8
        /*0008*/ 	.dword	precalc_xorwow_offset_matrix
	.align		8
        /*0010*/ 	.dword	mrg32k3aM1
	.align		8
        /*0018*/ 	.dword	mrg32k3aM2
	.align		8
        /*0020*/ 	.dword	mrg32k3aM1SubSeq
	.align		8
        /*0028*/ 	.dword	mrg32k3aM2SubSeq
	.align		8
        /*0030*/ 	.dword	mrg32k3aM1Seq
	.align		8
        /*0038*/ 	.dword	mrg32k3aM2Seq


//--------------------- .nv.constant3             --------------------------
	.section	.nv.constant3,"a",@progbits
	.align	8
.nv.constant3:
	.type		__cr_lgamma_table,@object
	.size		__cr_lgamma_table,(.L_8 - __cr_lgamma_table)
__cr_lgamma_table:
        /*0000*/ 	.byte	0x00, 0x00, 0x00, 0x00, 0x00, 0x00, 0x00, 0x00, 0x00, 0x00, 0x00, 0x00, 0x00, 0x00, 0x00, 0x00
        /*0010*/ 	.byte	0xef, 0x39, 0xfa, 0xfe, 0x42, 0x2e, 0xe6, 0x3f, 0x02, 0x20, 0x2a, 0xfa, 0x0b, 0xab, 0xfc, 0x3f
        /*0020*/ 	.byte	0xf9, 0x2c, 0x92, 0x7c, 0xa7, 0x6c, 0x09, 0x40, 0xc9, 0x79, 0x44, 0x3c, 0x64, 0x26, 0x13, 0x40
        /*0030*/ 	.byte	0xca, 0x01, 0xcf, 0x3a, 0x27, 0x51, 0x1a, 0x40, 0x30, 0xcc, 0x2d, 0xf3, 0xe1, 0x0c, 0x21, 0x40
        /*0040*/ 	.byte	0x0d, 0xb7, 0xfc, 0x82, 0x8e, 0x35, 0x25, 0x40
.L_8:


//--------------------- .text._Z13d_rand_matrixiPii --------------------------
	.section	.text._Z13d_rand_matrixiPii,"ax",@progbits
	.align	128
        .global         _Z13d_rand_matrixiPii
        .type           _Z13d_rand_matrixiPii,@function
        .size           _Z13d_rand_matrixiPii,(.L_x_3 - _Z13d_rand_matrixiPii)
        .other          _Z13d_rand_matrixiPii,@"STO_CUDA_ENTRY STV_DEFAULT"
_Z13d_rand_matrixiPii:
.text._Z13d_rand_matrixiPii:
[----:B------:R-:W-:Y:S08]  /*0000*/  LDC R1, c[0x0][0x37c] ;  /* 0x0000df00ff017b82 */ /* 0x000ff00000000800 */
[----:B------:R-:W0:Y:S01]  /*0010*/  LDC R0, c[0x0][0x390] ;  /* 0x0000e400ff007b82 */ /* 0x000e220000000800 */
[----:B------:R-:W1:Y:S02]  /*0020*/  LDCU UR4, c[0x0][0x380] ;  /* 0x00007000ff0477ac */ /* 0x000e640008000800 */
[----:B-1----:R-:W-:Y:S01]  /*0030*/  UISETP.GT.AND UP0, UPT, UR4, -0x1, UPT ;  /* 0xffffffff0400788c */ /* 0x002fe2000bf04270 */
[----:B0-----:R-:W-:-:S13]  /*0040*/  ISETP.NE.AND P0, PT, R0, RZ, PT ;  /* 0x000000ff0000720c */ /* 0x001fda0003f05270 */
[----:B------:R-:W-:Y:S05]  /*0050*/  @!P0 EXIT ;  /* 0x000000000000894d */ /* 0x000fea0003800000 */
[----:B------:R-:W-:Y:S01]  /*0060*/  IMAD R0, R0, R0, RZ ;  /* 0x0000000000007224 */ /* 0x000fe200078e02ff */
[----:B------:R-:W-:Y:S01]  /*0070*/  ULOP3.LUT UR4, UR4, 0xaad26b49, URZ, 0x3c, !UPT ;  /* 0xaad26b4904047892 */ /* 0x000fe2000f8e3cff */
[----:B------:R-:W-:Y:S01]  /*0080*/  CS2R R2, SRZ ;  /* 0x0000000000027805 */ /* 0x000fe2000001ff00 */
[----:B------:R-:W-:Y:S01]  /*0090*/  UMOV UR5, 0xd991eb4f ;  /* 0xd991eb4f00057882 */ /* 0x000fe20000000000 */
[----:B------:R-:W0:Y:S01]  /*00a0*/  LDCU.64 UR14, c[0x0][0x358] ;  /* 0x00006b00ff0e77ac */ /* 0x000e220008000a00 */
[C---:B------:R-:W-:Y:S02]  /*00b0*/  ISETP.GE.U32.AND P0, PT, R0.reuse, 0x4, PT ;  /* 0x000000040000780c */ /* 0x040fe40003f06070 */
[----:B------:R-:W-:Y:S01]  /*00c0*/  VIMNMX.U32 R4, PT, PT, R0, 0x1, !PT ;  /* 0x0000000100047848 */ /* 0x000fe20007fe0000 */
[----:B------:R-:W-:Y:S02]  /*00d0*/  USEL UR5, UR5, 0x8bf16996, UP0 ;  /* 0x8bf1699605057887 */ /* 0x000fe40008000000 */
[----:B------:R-:W-:-:S04]  /*00e0*/  UIMAD UR4, UR4, 0x4182bed5, URZ ;  /* 0x4182bed5040478a4 */ /* 0x000fc8000f8e02ff */
[----:B------:R-:W-:Y:S02]  /*00f0*/  UIADD3 UR6, UPT, UPT, UR4, UR5, URZ ;  /* 0x0000000504067290 */ /* 0x000fe4000fffe0ff */
[----:B------:R-:W-:Y:S02]  /*0100*/  UIADD3 UR7, UPT, UPT, UR4, 0x583f19, URZ ;  /* 0x00583f1904077890 */ /* 0x000fe4000fffe0ff */
[----:B------:R-:W-:Y:S02]  /*0110*/  UIADD3 UR8, UPT, UPT, UR4, 0x75bcd15, URZ ;  /* 0x075bcd1504087890 */ /* 0x000fe4000fffe0ff */
[----:B------:R-:W-:Y:S01]  /*0120*/  UIADD3 UR9, UPT, UPT, UR6, 0x64f0c9, URZ ;  /* 0x0064f0c906097890 */ /* 0x000fe2000fffe0ff */
[----:B------:R-:W-:Y:S11]  /*0130*/  @!P0 BRA `(.L_x_0) ;  /* 0x00000004002c8947 */ /* 0x000ff60003800000 */
[----:B------:R-:W1:Y:S01]  /*0140*/  LDCU.64 UR10, c[0x0][0x388] ;  /* 0x00007100ff0a77ac */ /* 0x000e620008000a00 */
[----:B------:R-:W-:Y:S01]  /*0150*/  LOP3.LUT R5, R4, 0xfffffffc, RZ, 0xc0, !PT ;  /* 0xfffffffc04057812 */ /* 0x000fe200078ec0ff */
[----:B------:R-:W-:-:S04]  /*0160*/  UIADD3 UR9, UPT, UPT, UR5, 0x1f123bb5, URZ ;  /* 0x1f123bb505097890 */ /* 0x000fc8000fffe0ff */
[----:B------:R-:W-:Y:S01]  /*0170*/  IMAD.MOV R6, RZ, RZ, -R5 ;  /* 0x000000ffff067224 */ /* 0x000fe200078e0a05 */
[----:B------:R-:W-:Y:S02]  /*0180*/  ULOP3.LUT UR4, UR4, 0x159a55e5, URZ, 0x3c, !UPT ;  /* 0x159a55e504047892 */ /* 0x000fe4000f8e3cff */
[----:B------:R-:W-:Y:S02]  /*0190*/  ULOP3.LUT UR5, UR5, 0x5491333, URZ, 0x3c, !UPT ;  /* 0x0549133305057892 */ /* 0x000fe4000f8e3cff */
[----:B------:R-:W-:Y:S02]  /*01a0*/  UIADD3 UR6, UPT, UPT, UR6, 0x7b0fdd, URZ ;  /* 0x007b0fdd06067890 */ /* 0x000fe4000fffe0ff */
[----:B-1----:R-:W-:-:S04]  /*01b0*/  UIADD3 UR10, UP0, UPT, UR10, 0x8, URZ ;  /* 0x000000080a0a7890 */ /* 0x002fc8000ff1e0ff */
[----:B------:R-:W-:Y:S02]  /*01c0*/  UIADD3.X UR11, UPT, UPT, URZ, UR11, URZ, UP0, !UPT ;  /* 0x0000000bff0b7290 */ /* 0x000fe400087fe4ff */
[----:B------:R-:W-:-:S04]  /*01d0*/  IMAD.U32 R12, RZ, RZ, UR10 ;  /* 0x0000000aff0c7e24 */ /* 0x000fc8000f8e00ff */
[----:B------:R-:W-:-:S07]  /*01e0*/  MOV R15, UR11 ;  /* 0x0000000b000f7c02 */ /* 0x000fce0008000f00 */
.L_x_1:
[----:B------:R-:W-:Y:S01]  /*01f0*/  USHF.R.U32.HI UR10, URZ, 0x2, UR8 ;  /* 0x00000002ff0a7899 */ /* 0x000fe20008011608 */
[----:B---3--:R-:W-:Y:S01]  /*0200*/  IMAD.MOV.U32 R11, RZ, RZ, 0x2f800000 ;  /* 0x2f800000ff0b7424 */ /* 0x008fe200078e00ff */
[----:B------:R-:W-:Y:S01]  /*0210*/  USHF.R.U32.HI UR12, URZ, 0x2, UR4 ;  /* 0x00000002ff0c7899 */ /* 0x000fe20008011604 */
[----:B------:R-:W-:Y:S01]  /*0220*/  VIADD R6, R6, 0x4 ;  /* 0x0000000406067836 */ /* 0x000fe20000000000 */
[----:B------:R-:W-:Y:S02]  /*0230*/  ULOP3.LUT UR10, UR10, UR8, URZ, 0x3c, !UPT ;  /* 0x000000080a0a7292 */ /* 0x000fe4000f8e3cff */
[----:B------:R-:W-:Y:S02]  /*0240*/  USHF.L.U32 UR8, UR7, 0x4, URZ ;  /* 0x0000000407087899 */ /* 0x000fe400080006ff */
[----:B------:R-:W-:Y:S01]  /*0250*/  USHF.L.U32 UR11, UR10, 0x1, URZ ;  /* 0x000000010a0b7899 */ /* 0x000fe200080006ff */
[----:B------:R-:W-:Y:S01]  /*0260*/  ISETP.NE.AND P0, PT, R6, RZ, PT ;  /* 0x000000ff0600720c */ /* 0x000fe20003f05270 */
[----:B------:R-:W-:-:S02]  /*0270*/  ULOP3.LUT UR12, UR12, UR4, URZ, 0x3c, !UPT ;  /* 0x000000040c0c7292 */ /* 0x000fc4000f8e3cff */
[----:B------:R-:W-:Y:S02]  /*0280*/  ULOP3.LUT UR8, UR7, UR8, UR11, 0x96, !UPT ;  /* 0x0000000807087292 */ /* 0x000fe4000f8e960b */
[----:B------:R-:W-:Y:S02]  /*0290*/  USHF.R.U32.HI UR11, URZ, 0x2, UR9 ;  /* 0x00000002ff0b7899 */ /* 0x000fe40008011609 */
[----:B------:R-:W-:Y:S02]  /*02a0*/  ULOP3.LUT UR4, UR8, UR10, URZ, 0x3c, !UPT ;  /* 0x0000000a08047292 */ /* 0x000fe4000f8e3cff */
[----:B------:R-:W-:Y:S02]  /*02b0*/  USHF.L.U32 UR10, UR12, 0x1, URZ ;  /* 0x000000010c0a7899 */ /* 0x000fe400080006ff */
[----:B------:R-:W-:Y:S02]  /*02c0*/  USHF.L.U32 UR8, UR4, 0x4, URZ ;  /* 0x0000000404087899 */ /* 0x000fe400080006ff */
[----:B------:R-:W-:-:S02]  /*02d0*/  ULOP3.LUT UR11, UR11, UR9, URZ, 0x3c, !UPT ;  /* 0x000000090b0b7292 */ /* 0x000fc4000f8e3cff */
[----:B------:R-:W-:Y:S02]  /*02e0*/  ULOP3.LUT UR8, UR4, UR8, UR10, 0x96, !UPT ;  /* 0x0000000804087292 */ /* 0x000fe4000f8e960a */
[----:B------:R-:W-:Y:S02]  /*02f0*/  USHF.L.U32 UR10, UR11, 0x1, URZ ;  /* 0x000000010b0a7899 */ /* 0x000fe400080006ff */
[----:B------:R-:W-:Y:S02]  /*0300*/  ULOP3.LUT UR9, UR8, UR12, URZ, 0x3c, !UPT ;  /* 0x0000000c08097292 */ /* 0x000fe4000f8e3cff */
[----:B------:R-:W-:Y:S02]  /*0310*/  UIADD3 UR13, UPT, UPT, UR6, -0x10974f, UR4 ;  /* 0xffef68b1060d7890 */ /* 0x000fe4000fffe004 */
[----:B------:R-:W-:Y:S02]  /*0320*/  USHF.L.U32 UR8, UR9, 0x4, URZ ;  /* 0x0000000409087899 */ /* 0x000fe400080006ff */
[----:B------:R-:W-:-:S02]  /*0330*/  USHF.R.U32.HI UR12, URZ, 0x2, UR5 ;  /* 0x00000002ff0c7899 */ /* 0x000fc40008011605 */
[----:B------:R-:W-:Y:S01]  /*0340*/  ULOP3.LUT UR8, UR9, UR8, UR10, 0x96, !UPT ;  /* 0x0000000809087292 */ /* 0x000fe2000f8e960a */
[----:B------:R-:W-:Y:S01]  /*0350*/  I2FP.F32.U32 R0, UR13 ;  /* 0x0000000d00007c45 */ /* 0x000fe20008201000 */
[----:B------:R-:W-:Y:S02]  /*0360*/  ULOP3.LUT UR12, UR12, UR5, URZ, 0x3c, !UPT ;  /* 0x000000050c0c7292 */ /* 0x000fe4000f8e3cff */
[----:B------:R-:W-:Y:S02]  /*0370*/  ULOP3.LUT UR5, UR8, UR11, URZ, 0x3c, !UPT ;  /* 0x0000000b08057292 */ /* 0x000fe4000f8e3cff */
[----:B------:R-:W-:Y:S01]  /*0380*/  UIADD3 UR13, UPT, UPT, UR6, -0xb0f8a, UR9 ;  /* 0xfff4f076060d7890 */ /* 0x000fe2000fffe009 */
[-C--:B------:R-:W-:Y:S01]  /*0390*/  FFMA R0, R0, R11.reuse, 1.1641532182693481445e-10 ;  /* 0x2f00000000007423 */ /* 0x080fe2000000000b */
[----:B------:R-:W-:Y:S02]  /*03a0*/  USHF.L.U32 UR10, UR12, 0x1, URZ ;  /* 0x000000010c0a7899 */ /* 0x000fe400080006ff */
[----:B------:R-:W-:Y:S01]  /*03b0*/  USHF.L.U32 UR8, UR5, 0x4, URZ ;  /* 0x0000000405087899 */ /* 0x000fe200080006ff */
[----:B------:R-:W-:Y:S01]  /*03c0*/  FFMA R2, R0, 1024, RZ ;  /* 0x4480000000027823 */ /* 0x000fe200000000ff */
[----:B------:R-:W-:Y:S01]  /*03d0*/  I2FP.F32.U32 R3, UR13 ;  /* 0x0000000d00037c45 */ /* 0x000fe20008201000 */
[----:B------:R-:W-:Y:S01]  /*03e0*/  UMOV UR11, UR7 ;  /* 0x00000007000b7c82 */ /* 0x000fe20008000000 */
[----:B------:R-:W-:Y:S01]  /*03f0*/  ULOP3.LUT UR8, UR5, UR8, UR10, 0x96, !UPT ;  /* 0x0000000805087292 */ /* 0x000fe2000f8e960a */
[----:B------:R1:W0:Y:S01]  /*0400*/  F2I.TRUNC.NTZ R7, R2 ;  /* 0x0000000200077305 */ /* 0x000222000020f100 */
[----:B------:R-:W-:Y:S01]  /*0410*/  UIADD3 UR10, UPT, UPT, UR6, -0x587c5, UR5 ;  /* 0xfffa783b060a7890 */ /* 0x000fe2000fffe005 */
[----:B------:R-:W-:Y:S01]  /*0420*/  FFMA R0, R3, R11, 1.1641532182693481445e-10 ;  /* 0x2f00000003007423 */ /* 0x000fe2000000000b */
[----:B------:R-:W-:-:S03]  /*0430*/  ULOP3.LUT UR7, UR8, UR12, URZ, 0x3c, !UPT ;  /* 0x0000000c08077292 */ /* 0x000fc6000f8e3cff */
[----:B------:R-:W-:Y:S01]  /*0440*/  FFMA R3, R0, 1024, RZ ;  /* 0x4480000000037823 */ /* 0x000fe200000000ff */
[----:B------:R-:W-:Y:S01]  /*0450*/  UIADD3 UR8, UPT, UPT, UR7, UR6, URZ ;  /* 0x0000000607087290 */ /* 0x000fe2000fffe0ff */
[----:B------:R-:W-:Y:S01]  /*0460*/  I2FP.F32.U32 R0, UR10 ;  /* 0x0000000a00007c45 */ /* 0x000fe20008201000 */
[----:B-1----:R-:W-:Y:S01]  /*0470*/  IMAD.MOV.U32 R2, RZ, RZ, R12 ;  /* 0x000000ffff027224 */ /* 0x002fe200078e000c */
[----:B------:R1:W2:Y:S01]  /*0480*/  F2I.TRUNC.NTZ R9, R3 ;  /* 0x0000000300097305 */ /* 0x0002a2000020f100 */
[----:B------:R-:W-:Y:S01]  /*0490*/  UMOV UR10, UR6 ;  /* 0x00000006000a7c82 */ /* 0x000fe20008000000 */
[----:B------:R-:W-:Y:S01]  /*04a0*/  UIADD3 UR6, UPT, UPT, UR6, 0x161f14, URZ ;  /* 0x00161f1406067890 */ /* 0x000fe2000fffe0ff */
[----:B------:R-:W-:Y:S01]  /*04b0*/  FFMA R0, R0, R11, 1.1641532182693481445e-10 ;  /* 0x2f00000000007423 */ /* 0x000fe2000000000b */
[----:B------:R-:W-:Y:S01]  /*04c0*/  I2FP.F32.U32 R10, UR8 ;  /* 0x00000008000a7c45 */ /* 0x000fe20008201000 */
[----:B------:R-:W-:Y:S01]  /*04d0*/  UMOV UR8, UR11 ;  /* 0x0000000b00087c82 */ /* 0x000fe20008000000 */
[----:B------:R-:W-:Y:S01]  /*04e0*/  IADD3 R12, P1, PT, R2, 0x10, RZ ;  /* 0x00000010020c7810 */ /* 0x000fe20007f3e0ff */
[----:B------:R-:W-:-:S02]  /*04f0*/  FFMA R8, R0, 1024, RZ ;  /* 0x4480000000087823 */ /* 0x000fc400000000ff */
[----:B------:R-:W-:Y:S01]  /*0500*/  FFMA R0, R10, R11, 1.1641532182693481445e-10 ;  /* 0x2f0000000a007423 */ /* 0x000fe2000000000b */
[----:B-1----:R-:W-:Y:S01]  /*0510*/  MOV R3, R15 ;  /* 0x0000000f00037202 */ /* 0x002fe20000000f00 */
[----:B------:R-:W1:Y:S02]  /*0520*/  F2I.TRUNC.NTZ R11, R8 ;  /* 0x00000008000b7305 */ /* 0x000e64000020f100 */
[----:B------:R-:W-:Y:S02]  /*0530*/  FFMA R0, R0, 1024, RZ ;  /* 0x4480000000007823 */ /* 0x000fe400000000ff */
[----:B0-----:R3:W-:Y:S01]  /*0540*/  STG.E desc[UR14][R2.64+-0x8], R7 ;  /* 0xfffff80702007986 */ /* 0x0017e2000c10190e */
[----:B------:R-:W-:-:S03]  /*0550*/  IMAD.X R15, RZ, RZ, R3, P1 ;  /* 0x000000ffff0f7224 */ /* 0x000fc600008e0603 */
[----:B------:R-:W0:Y:S01]  /*0560*/  F2I.TRUNC.NTZ R13, R0 ;  /* 0x00000000000d7305 */ /* 0x000e22000020f100 */
[----:B--2---:R3:W-:Y:S04]  /*0570*/  STG.E desc[UR14][R2.64+-0x4], R9 ;  /* 0xfffffc0902007986 */ /* 0x0047e8000c10190e */
[----:B-1----:R3:W-:Y:S04]  /*0580*/  STG.E desc[UR14][R2.64], R11 ;  /* 0x0000000b02007986 */ /* 0x0027e8000c10190e */
[----:B0-----:R3:W-:Y:S01]  /*0590*/  STG.E desc[UR14][R2.64+0x4], R13 ;  /* 0x0000040d02007986 */ /* 0x0017e2000c10190e */
[----:B------:R-:W-:Y:S05]  /*05a0*/  @P0 BRA `(.L_x_1) ;  /* 0xfffffffc00100947 */ /* 0x000fea000383ffff */
[----:B---3--:R-:W-:Y:S01]  /*05b0*/  MOV R2, R5 ;  /* 0x0000000500027202 */ /* 0x008fe20000000f00 */
[----:B------:R-:W-:Y:S01]  /*05c0*/  IMAD.MOV.U32 R3, RZ, RZ, RZ ;  /* 0x000000ffff037224 */ /* 0x000fe200078e00ff */
[----:B------:R-:W-:Y:S01]  /*05d0*/  UMOV UR9, UR10 ;  /* 0x0000000a00097c82 */ /* 0x000fe20008000000 */
[----:B------:R-:W-:-:S05]  /*05e0*/  UMOV UR8, UR11 ;  /* 0x0000000b00087c82 */ /* 0x000fca0008000000 */
.L_x_0:
[----:B------:R-:W-:-:S04]  /*05f0*/  LOP3.LUT R4, R4, 0x1, RZ, 0xc0, !PT ;  /* 0x0000000104047812 */ /* 0x000fc800078ec0ff */
[----:B------:R-:W-:-:S13]  /*0600*/  ISETP.NE.U32.AND P0, PT, R4, 0x1, PT ;  /* 0x000000010400780c */ /* 0x000fda0003f05070 */
[----:B0-----:R-:W-:Y:S05]  /*0610*/  @P0 EXIT ;  /* 0x000000000000094d */ /* 0x001fea0003800000 */
[----:B------:R-:W-:Y:S01]  /*0620*/  USHF.R.U32.HI UR4, URZ, 0x2, UR8 ;  /* 0x00000002ff047899 */ /* 0x000fe20008011608 */
[----:B------:R-:W0:Y:S01]  /*0630*/  LDC.64 R8, c[0x0][0x388] ;  /* 0x0000e200ff087b82 */ /* 0x000e220000000a00 */
[----:B------:R-:W-:Y:S01]  /*0640*/  USHF.L.U32 UR5, UR7, 0x4, URZ ;  /* 0x0000000407057899 */ /* 0x000fe200080006ff */
[----:B------:R-:W-:Y:S01]  /*0650*/  HFMA2 R5, -RZ, RZ, 0.1171875, 0 ;  /* 0x2f800000ff057431 */ /* 0x000fe200000001ff */
[----:B------:R-:W-:-:S04]  /*0660*/  ULOP3.LUT UR4, UR4, UR8, URZ, 0x3c, !UPT ;  /* 0x0000000804047292 */ /* 0x000fc8000f8e3cff */
[----:B------:R-:W-:-:S04]  /*0670*/  USHF.L.U32 UR6, UR4, 0x1, URZ ;  /* 0x0000000104067899 */ /* 0x000fc800080006ff */
[----:B------:R-:W-:-:S04]  /*0680*/  ULOP3.LUT UR5, UR7, UR5, UR6, 0x96, !UPT ;  /* 0x0000000507057292 */ /* 0x000fc8000f8e9606 */
[----:B------:R-:W-:-:S04]  /*0690*/  ULOP3.LUT UR5, UR5, UR4, URZ, 0x3c, !UPT ;  /* 0x0000000405057292 */ /* 0x000fc8000f8e3cff */
[----:B------:R-:W-:Y:S01]  /*06a0*/  UIADD3 UR5, UPT, UPT, UR9, 0x587c5, UR5 ;  /* 0x000587c509057890 */ /* 0x000fe2000fffe005 */
[----:B0-----:R-:W-:-:S05]  /*06b0*/  LEA R4, P0, R2, R8, 0x2 ;  /* 0x0000000802047211 */ /* 0x001fca00078010ff */
[----:B------:R-:W-:-:S05]  /*06c0*/  I2FP.F32.U32 R0, UR5 ;  /* 0x0000000500007c45 */ /* 0x000fca0008201000 */
[----:B------:R-:W-:Y:S01]  /*06d0*/  FFMA R0, R0, R5, 1.1641532182693481445e-10 ;  /* 0x2f00000000007423 */ /* 0x000fe20000000005 */
[----:B------:R-:W-:-:S03]  /*06e0*/  LEA.HI.X R5, R2, R9, R3, 0x2, P0 ;  /* 0x0000000902057211 */ /* 0x000fc600000f1403 */
[----:B------:R-:W-:-:S04]  /*06f0*/  FFMA R0, R0, 1024, RZ ;  /* 0x4480000000007823 */ /* 0x000fc800000000ff */
[----:B------:R-:W0:Y:S02]  /*0700*/  F2I.TRUNC.NTZ R7, R0 ;  /* 0x0000000000077305 */ /* 0x000e24000020f100 */
[----:B0-----:R-:W-:Y:S01]  /*0710*/  STG.E desc[UR14][R4.64], R7 ;  /* 0x0000000704007986 */ /* 0x001fe2000c10190e */
[----:B------:R-:W-:Y:S05]  /*0720*/  EXIT ;  /* 0x000000000000794d */ /* 0x000fea0003800000 */
.L_x_2:
[----:B------:R-:W-:-:S00]  /*0730*/  BRA `(.L_x_2) ;  /* 0xfffffffc00fc7947 */ /* 0x000fc0000383ffff */
[----:B------:R-:W-:-:S00]  /*0740*/  NOP ;  /* 0x0000000000007918 */ /* 0x000fc00000000000 */
        /* <DEDUP_REMOVED lines=11> */
.L_x_3:


//--------------------- .nv.global.init           --------------------------
	.section	.nv.global.init,"aw",@progbits
	.align	4
.nv.global.init:
	.type		mrg32k3aM1SubSeq,@object
	.size		mrg32k3aM1SubSeq,(mrg32k3aM2SubSeq - mrg32k3aM1SubSeq)
mrg32k3aM1SubSeq:
        /*0000*/ 	.byte	0x0b, 0xcc, 0xee, 0x04, 0x73, 0x29, 0x8b, 0x6f, 0xf6, 0x53, 0x03, 0xf6, 0x23, 0xf6, 0xea, 0xda
        /* <DEDUP_REMOVED lines=125> */
	.type		mrg32k3aM2SubSeq,@object
	.size		mrg32k3aM2SubSeq,(mrg32k3aM1 - mrg32k3aM2SubSeq)
mrg32k3aM2SubSeq:
        /* <DEDUP_REMOVED lines=126> */
	.type		mrg32k3aM1,@object
	.size		mrg32k3aM1,(mrg32k3aM1Seq - mrg32k3aM1)
mrg32k3aM1:
        /* <DEDUP_REMOVED lines=144> */
	.type		mrg32k3aM1Seq,@object
	.size		mrg32k3aM1Seq,(mrg32k3aM2 - mrg32k3aM1Seq)
mrg32k3aM1Seq:
        /* <DEDUP_REMOVED lines=144> */
	.type		mrg32k3aM2,@object
	.size		mrg32k3aM2,(mrg32k3aM2Seq - mrg32k3aM2)
mrg32k3aM2:
        /* <DEDUP_REMOVED lines=144> */
	.type		mrg32k3aM2Seq,@object
	.size		mrg32k3aM2Seq,(precalc_xorwow_matrix - mrg32k3aM2Seq)
mrg32k3aM2Seq:
        /* <DEDUP_REMOVED lines=144> */
	.type		precalc_xorwow_matrix,@object
	.size		precalc_xorwow_matrix,(precalc_xorwow_offset_matrix - precalc_xorwow_matrix)
precalc_xorwow_matrix:
        /* <DEDUP_REMOVED lines=6400> */
	.type		precalc_xorwow_offset_matrix,@object
	.size		precalc_xorwow_offset_matrix,(.L_1 - precalc_xorwow_offset_matrix)
precalc_xorwow_offset_matrix:
        /* <DEDUP_REMOVED lines=6400> */
.L_1:


//--------------------- .nv.shared.reserved.0     --------------------------
	.section	.nv.shared.reserved.0,"aw",@nobits
	.weak		__nv_reservedSMEM_offset_0_alias
	.size		__nv_reservedSMEM_offset_0_alias, 0, 64
	.other		__nv_reservedSMEM_offset_0_alias,@"STO_CUDA_RESERVED_SHARED STV_DEFAULT"
__nv_reservedSMEM_offset_0_alias:
	.zero		0
	.zero		64


//--------------------- .nv.constant0._Z13d_rand_matrixiPii --------------------------
	.section	.nv.constant0._Z13d_rand_matrixiPii,"a",@progbits
	.sectionflags	@""
	.align	4
.nv.constant0._Z13d_rand_matrixiPii:
	.zero		916


//--------------------- SYMBOLS --------------------------

	.type		.nv.reservedSmem.offset0,@object
	.size		.nv.reservedSmem.offset0,0x4
